	.headerflags	@"EF_CUDA_TEXMODE_UNIFIED EF_CUDA_64BIT_ADDRESS EF_CUDA_ACCELERATORS EF_CUDA_SM90 EF_CUDA_VIRTUAL_SM(EF_CUDA_SM90)"
	.elftype	@"ET_EXEC"


//--------------------- .nv.info                  --------------------------
	.section	.nv.info,"",@"SHT_CUDA_INFO"
	.align	4


	//----- nvinfo : EIATTR_REGCOUNT
	.align		4
        /*0000*/ 	.byte	0x04, 0x2f
        /*0002*/ 	.short	(.L_1 - .L_0)
	.align		4
.L_0:
        /*0004*/ 	.word	index@(triton_poi_fused_convolution_1)
        /*0008*/ 	.word	0x0000000c


	//----- nvinfo : EIATTR_MIN_STACK_SIZE
	.align		4
.L_1:
        /*000c*/ 	.byte	0x04, 0x12
        /*000e*/ 	.short	(.L_3 - .L_2)
	.align		4
.L_2:
        /*0010*/ 	.word	index@(triton_poi_fused_convolution_1)
        /*0014*/ 	.word	0x00000000


	//----- nvinfo : EIATTR_FRAME_SIZE
	.align		4
.L_3:
        /*0018*/ 	.byte	0x04, 0x11
        /*001a*/ 	.short	(.L_5 - .L_4)
	.align		4
.L_4:
        /*001c*/ 	.word	index@(triton_poi_fused_convolution_1)
        /*0020*/ 	.word	0x00000000


	//----- nvinfo : EIATTR_MIN_STACK_SIZE
	.align		4
.L_5:
        /*0024*/ 	.byte	0x04, 0x12
        /*0026*/ 	.short	(.L_7 - .L_6)
	.align		4
.L_6:
        /*0028*/ 	.word	index@(triton_poi_fused_convolution_1)
        /*002c*/ 	.word	0x00000000
.L_7:


//--------------------- .nv.info.triton_poi_fused_convolution_1 --------------------------
	.section	.nv.info.triton_poi_fused_convolution_1,"",@"SHT_CUDA_INFO"
	.sectionflags	@""
	.align	4


	//----- nvinfo : EIATTR_CUDA_API_VERSION
	.align		4
        /*0000*/ 	.byte	0x04, 0x37
        /*0002*/ 	.short	(.L_9 - .L_8)
.L_8:
        /*0004*/ 	.word	0x0000007c


	//----- nvinfo : EIATTR_KPARAM_INFO
	.align		4
.L_9:
        /*0008*/ 	.byte	0x04, 0x17
        /*000a*/ 	.short	(.L_11 - .L_10)
.L_10:
        /*000c*/ 	.word	0x00000000
        /*0010*/ 	.short	0x0002
        /*0012*/ 	.short	0x0010
        /*0014*/ 	.byte	0x00, 0xf0, 0x11, 0x00


	//----- nvinfo : EIATTR_KPARAM_INFO
	.align		4
.L_11:
        /*0018*/ 	.byte	0x04, 0x17
        /*001a*/ 	.short	(.L_13 - .L_12)
.L_12:
        /*001c*/ 	.word	0x00000000
        /*0020*/ 	.short	0x0001
        /*0022*/ 	.short	0x0008
        /*0024*/ 	.byte	0x00, 0xf4, 0x21, 0x00


	//----- nvinfo : EIATTR_KPARAM_INFO
	.align		4
.L_13:
        /*0028*/ 	.byte	0x04, 0x17
        /*002a*/ 	.short	(.L_15 - .L_14)
.L_14:
        /*002c*/ 	.word	0x00000000
        /*0030*/ 	.short	0x0000
        /*0032*/ 	.short	0x0000
        /*0034*/ 	.byte	0x00, 0xf4, 0x21, 0x00


	//----- nvinfo : EIATTR_SPARSE_MMA_MASK
	.align		4
.L_15:
        /*0038*/ 	.byte	0x03, 0x50
        /*003a*/ 	.short	0x0000


	//----- nvinfo : EIATTR_MAXREG_COUNT
	.align		4
        /*003c*/ 	.byte	0x03, 0x1b
        /*003e*/ 	.short	0x00ff


	//----- nvinfo : EIATTR_EXIT_INSTR_OFFSETS
	.align		4
        /*0040*/ 	.byte	0x04, 0x1c
        /*0042*/ 	.short	(.L_17 - .L_16)


	//   ....[0]....
.L_16:
        /*0044*/ 	.word	0x00000150


	//----- nvinfo : EIATTR_REQNTID
	.align		4
.L_17:
        /*0048*/ 	.byte	0x04, 0x10
        /*004a*/ 	.short	(.L_19 - .L_18)
.L_18:
        /*004c*/ 	.word	0x00000080
        /*0050*/ 	.word	0x00000001
        /*0054*/ 	.word	0x00000001


	//----- nvinfo : EIATTR_CBANK_PARAM_SIZE
	.align		4
.L_19:
        /*0058*/ 	.byte	0x03, 0x19
        /*005a*/ 	.short	0x0014


	//----- nvinfo : EIATTR_PARAM_CBANK
	.align		4
        /*005c*/ 	.byte	0x04, 0x0a
        /*005e*/ 	.short	(.L_21 - .L_20)
	.align		4
.L_20:
        /*0060*/ 	.word	index@(.nv.constant0.triton_poi_fused_convolution_1)
        /*0064*/ 	.short	0x0210
        /*0066*/ 	.short	0x0014


	//----- nvinfo : EIATTR_SW_WAR
	.align		4
.L_21:
        /*0068*/ 	.byte	0x04, 0x36
        /*006a*/ 	.short	(.L_23 - .L_22)
.L_22:
        /*006c*/ 	.word	0x00000008
.L_23:


//--------------------- .nv.callgraph             --------------------------
	.section	.nv.callgraph,"",@"SHT_CUDA_CALLGRAPH"
	.align	4
	.sectionentsize	8
	.align		4
        /*0000*/ 	.word	0x00000000
	.align		4
        /*0004*/ 	.word	0xffffffff
	.align		4
        /*0008*/ 	.word	0x00000000
	.align		4
        /*000c*/ 	.word	0xfffffffe
	.align		4
        /*0010*/ 	.word	0x00000000
	.align		4
        /*0014*/ 	.word	0xfffffffd
	.align		4
        /*0018*/ 	.word	0x00000000
	.align		4
        /*001c*/ 	.word	0xfffffffc


//--------------------- .text.triton_poi_fused_convolution_1 --------------------------
	.section	.text.triton_poi_fused_convolution_1,"ax",@progbits
	.align	128
        .global         triton_poi_fused_convolution_1
        .type           triton_poi_fused_convolution_1,@function
        .size           triton_poi_fused_convolution_1,(.L_x_1 - triton_poi_fused_convolution_1)
        .other          triton_poi_fused_convolution_1,@"STO_CUDA_ENTRY STV_DEFAULT"
triton_poi_fused_convolution_1:
.text.triton_poi_fused_convolution_1:
[----:B------:R-:W-:Y:S01]  /*0000*/  LDC R1, c[0x0][0x28] ;  /* 0x00000a00ff017b82 */ /* 0x000fe20000000800 */
[----:B------:R-:W1:Y:S07]  /*0010*/  S2R R0, SR_TID.X ;  /* 0x0000000000007919 */ /* 0x000e6e0000002100 */
[----:B------:R-:W2:Y:S01]  /*0020*/  LDC.64 R2, c[0x0][0x210] ;  /* 0x00008400ff027b82 */ /* 0x000ea20000000a00 */
[----:B------:R-:W-:Y:S01]  /*0030*/  ULDC.64 UR4, c[0x0][0x208] ;  /* 0x0000820000047ab9 */ /* 0x000fe20000000a00 */
[----:B------:R-:W3:Y:S01]  /*0040*/  S2R R7, SR_CTAID.X ;  /* 0x0000000000077919 */ /* 0x000ee20000002500 */
[----:B-1----:R-:W-:-:S02]  /*0050*/  LOP3.LUT R0, R0, 0x7f, RZ, 0xc0, !PT ;  /* 0x0000007f00007812 */ /* 0x002fc400078ec0ff */
[----:B---3--:R-:W-:-:S03]  /*0060*/  SHF.R.S32.HI R4, RZ, 0x18, R7 ;  /* 0x00000018ff047819 */ /* 0x008fc60000011407 */
[----:B------:R-:W-:Y:S01]  /*0070*/  IMAD R7, R7, 0x80, R0 ;  /* 0x0000008007077824 */ /* 0x000fe200078e0200 */
[----:B------:R-:W-:-:S03]  /*0080*/  SGXT R0, R4, 0x1 ;  /* 0x000000010400781a */ /* 0x000fc60000000200 */
[----:B--2---:R-:W-:Y:S01]  /*0090*/  IMAD.WIDE R2, R7, 0x4, R2 ;  /* 0x0000000407027825 */ /* 0x004fe200078e0202 */
[----:B------:R-:W1:Y:S01]  /*00a0*/  LDC.64 R4, c[0x0][0x218] ;  /* 0x00008600ff047b82 */ /* 0x000e620000000a00 */
[----:B------:R-:W-:-:S04]  /*00b0*/  LEA.HI R0, R0, R7, RZ, 0x6 ;  /* 0x0000000700007211 */ /* 0x000fc800078f30ff */
[----:B------:R-:W-:-:S04]  /*00c0*/  SHF.R.S32.HI R0, RZ, 0x6, R0 ;  /* 0x00000006ff007819 */ /* 0x000fc80000011400 */
[----:B------:R-:W-:-:S04]  /*00d0*/  LEA.HI R6, R0, R0, RZ, 0x6 ;  /* 0x0000000000067211 */ /* 0x000fc800078f30ff */
[----:B------:R-:W-:-:S05]  /*00e0*/  LOP3.LUT R9, R6, 0xffffffc0, RZ, 0xc0, !PT ;  /* 0xffffffc006097812 */ /* 0x000fca00078ec0ff */
[----:B------:R-:W-:Y:S02]  /*00f0*/  IMAD.IADD R9, R0, 0x1, -R9 ;  /* 0x0000000100097824 */ /* 0x000fe400078e0a09 */
[----:B------:R-:W2:Y:S02]  /*0100*/  LDG.E R0, desc[UR4][R2.64] ;  /* 0x0000000402007981 */ /* 0x000ea4000c1e1900 */
[----:B-1----:R-:W-:-:S06]  /*0110*/  IMAD.WIDE R4, R9, 0x4, R4 ;  /* 0x0000000409047825 */ /* 0x002fcc00078e0204 */
[----:B------:R-:W2:Y:S02]  /*0120*/  LDG.E.EL R5, desc[UR4][R4.64] ;  /* 0x0000000404057981 */ /* 0x000ea4000c2e1900 */
[----:B--2---:R-:W-:-:S05]  /*0130*/  FADD R7, R0, R5 ;  /* 0x0000000500077221 */ /* 0x004fca0000000000 */
[----:B------:R-:W-:Y:S01]  /*0140*/  STG.E desc[UR4][R2.64], R7 ;  /* 0x0000000702007986 */ /* 0x000fe2000c101904 */
[----:B------:R-:W-:Y:S05]  /*0150*/  EXIT ;  /* 0x000000000000794d */ /* 0x000fea0003800000 */
.L_x_0:
[----:B------:R-:W-:-:S00]  /*0160*/  BRA `(.L_x_0) ;  /* 0xfffffffc00fc7947 */ /* 0x000fc0000383ffff */
[----:B------:R-:W-:-:S00]  /*0170*/  NOP ;  /* 0x0000000000007918 */ /* 0x000fc00000000000 */
        /* <DEDUP_REMOVED lines=8> */
.L_x_1:


//--------------------- .nv.constant0.triton_poi_fused_convolution_1 --------------------------
	.section	.nv.constant0.triton_poi_fused_convolution_1,"a",@progbits
	.sectionflags	@""
	.align	4
.nv.constant0.triton_poi_fused_convolution_1:
	.zero		548
